//
// Generated by NVIDIA NVVM Compiler
//
// Compiler Build ID: CL-36424714
// Cuda compilation tools, release 13.0, V13.0.88
// Based on NVVM 20.0.0
//

.version 9.0
.target sm_100
.address_size 64

	// .globl	_Z16cp_async_examplePfS_i
// _ZZ16cp_async_examplePfS_iE4smem has been demoted

.visible .entry _Z16cp_async_examplePfS_i(
	.param .u64 .ptr .align 1 _Z16cp_async_examplePfS_i_param_0,
	.param .u64 .ptr .align 1 _Z16cp_async_examplePfS_i_param_1,
	.param .u32 _Z16cp_async_examplePfS_i_param_2
)
{
	.reg .pred 	%p<3>;
	.reg .b32 	%r<19>;
	.reg .b32 	%f<5>;
	.reg .b64 	%rd<15>;
	// demoted variable
	.shared .align 4 .b8 _ZZ16cp_async_examplePfS_iE4smem[512];
	ld.param.u64 	%rd4, [_Z16cp_async_examplePfS_i_param_0];
	ld.param.u64 	%rd5, [_Z16cp_async_examplePfS_i_param_1];
	ld.param.u32 	%r7, [_Z16cp_async_examplePfS_i_param_2];
	mov.u32 	%r8, %nctaid.x;
	div.u32 	%r1, %r7, %r8;
	setp.gt.u32 	%p1, %r8, %r7;
	@%p1 bra 	$L__BB0_3;
	mov.u32 	%r10, %ctaid.x;
	mul.lo.s32 	%r11, %r1, %r10;
	mov.u32 	%r12, %tid.x;
	shl.b32 	%r13, %r12, 2;
	cvt.u64.u32 	%rd6, %r13;
	shl.b32 	%r14, %r12, 4;
	mov.u32 	%r15, _ZZ16cp_async_examplePfS_iE4smem;
	add.s32 	%r2, %r15, %r14;
	cvt.u64.u32 	%rd1, %r2;
	cvt.s64.s32 	%rd7, %r11;
	add.s64 	%rd2, %rd7, %rd6;
	add.s32 	%r3, %r11, %r13;
	mov.u32 	%r16, %ntid.x;
	shl.b32 	%r4, %r16, 2;
	cvta.to.global.u64 	%rd3, %rd5;
	mov.b32 	%r18, 0;
$L__BB0_2:
	cvt.s64.s32 	%rd10, %r18;
	add.s64 	%rd11, %rd2, %rd10;
	shl.b64 	%rd12, %rd11, 2;
	add.s64 	%rd9, %rd4, %rd12;
	// begin inline asm
	cp.async.ca.shared.global.L2::128B [%rd1], [%rd9], 16;

	// end inline asm
	// begin inline asm
	cp.async.commit_group;

	// end inline asm
	// begin inline asm
	cp.async.wait_group 0;

	// end inline asm
	bar.sync 	0;
	add.s32 	%r17, %r3, %r18;
	mul.wide.u32 	%rd13, %r17, 4;
	add.s64 	%rd14, %rd3, %rd13;
	ld.shared.v4.f32 	{%f1, %f2, %f3, %f4}, [%r2];
	st.global.v4.f32 	[%rd14], {%f1, %f2, %f3, %f4};
	add.s32 	%r18, %r18, %r4;
	setp.lt.u32 	%p2, %r18, %r1;
	@%p2 bra 	$L__BB0_2;
$L__BB0_3:
	ret;

}


// ===== COMPILED SASS (sm_100) =====

	.target	sm_100

	.elftype	@"ET_EXEC"


//--------------------- .note.nv.tkinfo           --------------------------
	.section	.note.nv.tkinfo,"",@"SHT_NOTE"
	.sectionflags	@"SHF_NOTE_NV_TKINFO"
	.tkinfo
        /*0018*/ 	.word	0x00000002
        /*0030*/ 	.string	""
        /*0030*/ 	.string	"ptxas"
        /*0030*/ 	.string	"Cuda compilation tools, release 13.0, V13.0.88"
        /*0030*/ 	.string	"Build cuda_13.0.r13.0/compiler.36424714_0"
        /*0030*/ 	.string	"-arch sm_100 -m 64 "



//--------------------- .note.nv.cuinfo           --------------------------
	.section	.note.nv.cuinfo,"",@"SHT_NOTE"
	.sectionflags	@"SHF_NOTE_NV_CUINFO"
        /*0018*/ 	.short	0x0002
        /*001a*/ 	.short	0x0064
        /*001c*/ 	.short	0x0082
	.zero		2


//--------------------- .nv.info                  --------------------------
	.section	.nv.info,"",@"SHT_CUDA_INFO"
	.align	4


	//----- nvinfo : EIATTR_REGCOUNT
	.align		4
        /*0000*/ 	.byte	0x04, 0x2f
        /*0002*/ 	.short	(.L_1 - .L_0)
	.align		4
.L_0:
        /*0004*/ 	.word	index@(_Z16cp_async_examplePfS_i)
        /*0008*/ 	.word	0x00000017


	//----- nvinfo : EIATTR_FRAME_SIZE
	.align		4
.L_1:
        /*000c*/ 	.byte	0x04, 0x11
        /*000e*/ 	.short	(.L_3 - .L_2)
	.align		4
.L_2:
        /*0010*/ 	.word	index@(_Z16cp_async_examplePfS_i)
        /*0014*/ 	.word	0x00000000


	//----- nvinfo : EIATTR_MIN_STACK_SIZE
	.align		4
.L_3:
        /*0018*/ 	.byte	0x04, 0x12
        /*001a*/ 	.short	(.L_5 - .L_4)
	.align		4
.L_4:
        /*001c*/ 	.word	index@(_Z16cp_async_examplePfS_i)
        /*0020*/ 	.word	0x00000000
.L_5:


//--------------------- .nv.compat                --------------------------
	.section	.nv.compat,"",@"SHT_CUDA_COMPAT_INFO"
	.align	4
        /*0000*/ 	.byte	0x02, 0x09, 0x00, 0x00, 0x02, 0x02, 0x01, 0x00, 0x02, 0x05, 0x05, 0x00, 0x03, 0x07, 0x01, 0x01
        /*0010*/ 	.byte	0x02, 0x03, 0x00, 0x00, 0x02, 0x06, 0x01, 0x00, 0x04, 0x0b, 0x08, 0x00, 0x09, 0x00, 0x00, 0x00
        /*0020*/ 	.byte	0x00, 0x00, 0x00, 0x00


//--------------------- .nv.info._Z16cp_async_examplePfS_i --------------------------
	.section	.nv.info._Z16cp_async_examplePfS_i,"",@"SHT_CUDA_INFO"
	.sectionflags	@""
	.align	4


	//----- nvinfo : EIATTR_CUDA_API_VERSION
	.align		4
        /*0000*/ 	.byte	0x04, 0x37
        /*0002*/ 	.short	(.L_7 - .L_6)
.L_6:
        /*0004*/ 	.word	0x00000082


	//----- nvinfo : EIATTR_KPARAM_INFO
	.align		4
.L_7:
        /*0008*/ 	.byte	0x04, 0x17
        /*000a*/ 	.short	(.L_9 - .L_8)
.L_8:
        /*000c*/ 	.word	0x00000000
        /*0010*/ 	.short	0x0002
        /*0012*/ 	.short	0x0010
        /*0014*/ 	.byte	0x00, 0xf0, 0x11, 0x00


	//----- nvinfo : EIATTR_KPARAM_INFO
	.align		4
.L_9:
        /*0018*/ 	.byte	0x04, 0x17
        /*001a*/ 	.short	(.L_11 - .L_10)
.L_10:
        /*001c*/ 	.word	0x00000000
        /*0020*/ 	.short	0x0001
        /*0022*/ 	.short	0x0008
        /*0024*/ 	.byte	0x00, 0xf5, 0x21, 0x00


	//----- nvinfo : EIATTR_KPARAM_INFO
	.align		4
.L_11:
        /*0028*/ 	.byte	0x04, 0x17
        /*002a*/ 	.short	(.L_13 - .L_12)
.L_12:
        /*002c*/ 	.word	0x00000000
        /*0030*/ 	.short	0x0000
        /*0032*/ 	.short	0x0000
        /*0034*/ 	.byte	0x00, 0xf5, 0x21, 0x00


	//----- nvinfo : EIATTR_SPARSE_MMA_MASK
	.align		4
.L_13:
        /*0038*/ 	.byte	0x03, 0x50
        /*003a*/ 	.short	0x0000


	//----- nvinfo : EIATTR_MAXREG_COUNT
	.align		4
        /*003c*/ 	.byte	0x03, 0x1b
        /*003e*/ 	.short	0x00ff


	//----- nvinfo : EIATTR_NUM_BARRIERS
	.align		4
        /*0040*/ 	.byte	0x02, 0x4c
        /*0042*/ 	.byte	0x01
	.zero		1


	//----- nvinfo : EIATTR_MERCURY_ISA_VERSION
	.align		4
        /*0044*/ 	.byte	0x03, 0x5f
        /*0046*/ 	.short	0x0101


	//----- nvinfo : EIATTR_VRC_CTA_INIT_COUNT
	.align		4
        /*0048*/ 	.byte	0x02, 0x4a
	.zero		1
	.zero		1


	//----- nvinfo : EIATTR_EXIT_INSTR_OFFSETS
	.align		4
        /*004c*/ 	.byte	0x04, 0x1c
        /*004e*/ 	.short	(.L_15 - .L_14)


	//   ....[0]....
.L_14:
        /*0050*/ 	.word	0x00000100


	//   ....[1]....
        /*0054*/ 	.word	0x00000390


	//----- nvinfo : EIATTR_CBANK_PARAM_SIZE
	.align		4
.L_15:
        /*0058*/ 	.byte	0x03, 0x19
        /*005a*/ 	.short	0x0014


	//----- nvinfo : EIATTR_PARAM_CBANK
	.align		4
        /*005c*/ 	.byte	0x04, 0x0a
        /*005e*/ 	.short	(.L_17 - .L_16)
	.align		4
.L_16:
        /*0060*/ 	.word	index@(.nv.constant0._Z16cp_async_examplePfS_i)
        /*0064*/ 	.short	0x0380
        /*0066*/ 	.short	0x0014


	//----- nvinfo : EIATTR_SW_WAR
	.align		4
.L_17:
        /*0068*/ 	.byte	0x04, 0x36
        /*006a*/ 	.short	(.L_19 - .L_18)
.L_18:
        /*006c*/ 	.word	0x00000008
.L_19:


//--------------------- .nv.callgraph             --------------------------
	.section	.nv.callgraph,"",@"SHT_CUDA_CALLGRAPH"
	.align	4
	.sectionentsize	8
	.align		4
        /*0000*/ 	.word	0x00000000
	.align		4
        /*0004*/ 	.word	0xffffffff
	.align		4
        /*0008*/ 	.word	0x00000000
	.align		4
        /*000c*/ 	.word	0xfffffffe
	.align		4
        /*0010*/ 	.word	0x00000000
	.align		4
        /*0014*/ 	.word	0xfffffffd
	.align		4
        /*0018*/ 	.word	0x00000000
	.align		4
        /*001c*/ 	.word	0xfffffffc


//--------------------- .text._Z16cp_async_examplePfS_i --------------------------
	.section	.text._Z16cp_async_examplePfS_i,"ax",@progbits
	.align	128
        .global         _Z16cp_async_examplePfS_i
        .type           _Z16cp_async_examplePfS_i,@function
        .size           _Z16cp_async_examplePfS_i,(.L_x_2 - _Z16cp_async_examplePfS_i)
        .other          _Z16cp_async_examplePfS_i,@"STO_CUDA_ENTRY STV_DEFAULT"
_Z16cp_async_examplePfS_i:
.text._Z16cp_async_examplePfS_i:
[----:B------:R-:W-:Y:S01]  /*0000*/  LDC R1, c[0x0][0x37c] ;  /* 0x0000df00ff017b82 */ /* 0x000fe20000000800 */
[----:B------:R-:W1:Y:S07]  /*0010*/  LDCU UR6, c[0x0][0x370] ;  /* 0x00006e00ff0677ac */ /* 0x000e6e0008000800 */
[----:B------:R-:W2:Y:S01]  /*0020*/  LDC R4, c[0x0][0x390] ;  /* 0x0000e400ff047b82 */ /* 0x000ea20000000800 */
[----:B-1----:R-:W1:Y:S01]  /*0030*/  I2F.U32.RP R0, UR6 ;  /* 0x0000000600007d06 */ /* 0x002e620008209000 */
[----:B--2---:R-:W-:-:S07]  /*0040*/  ISETP.LT.U32.AND P1, PT, R4, UR6, PT ;  /* 0x0000000604007c0c */ /* 0x004fce000bf21070 */
[----:B-1----:R-:W1:Y:S02]  /*0050*/  MUFU.RCP R0, R0 ;  /* 0x0000000000007308 */ /* 0x002e640000001000 */
[----:B-1----:R-:W-:-:S06]  /*0060*/  VIADD R2, R0, 0xffffffe ;  /* 0x0ffffffe00027836 */ /* 0x002fcc0000000000 */
[----:B------:R1:W2:Y:S02]  /*0070*/  F2I.FTZ.U32.TRUNC.NTZ R3, R2 ;  /* 0x0000000200037305 */ /* 0x0002a4000021f000 */
[----:B-1----:R-:W-:Y:S02]  /*0080*/  IMAD.MOV.U32 R2, RZ, RZ, RZ ;  /* 0x000000ffff027224 */ /* 0x002fe400078e00ff */
[----:B--2---:R-:W-:-:S04]  /*0090*/  IMAD.MOV R5, RZ, RZ, -R3 ;  /* 0x000000ffff057224 */ /* 0x004fc800078e0a03 */
[----:B------:R-:W-:-:S04]  /*00a0*/  IMAD R5, R5, UR6, RZ ;  /* 0x0000000605057c24 */ /* 0x000fc8000f8e02ff */
[----:B------:R-:W-:-:S06]  /*00b0*/  IMAD.HI.U32 R3, R3, R5, R2 ;  /* 0x0000000503037227 */ /* 0x000fcc00078e0002 */
[----:B------:R-:W-:-:S05]  /*00c0*/  IMAD.HI.U32 R12, R3, R4, RZ ;  /* 0x00000004030c7227 */ /* 0x000fca00078e00ff */
[----:B------:R-:W-:-:S05]  /*00d0*/  IADD3 R3, PT, PT, -R12, RZ, RZ ;  /* 0x000000ff0c037210 */ /* 0x000fca0007ffe1ff */
[----:B------:R-:W-:-:S05]  /*00e0*/  IMAD R0, R3, UR6, R4 ;  /* 0x0000000603007c24 */ /* 0x000fca000f8e0204 */
[----:B------:R-:W-:Y:S01]  /*00f0*/  ISETP.GE.U32.AND P0, PT, R0, UR6, PT ;  /* 0x0000000600007c0c */ /* 0x000fe2000bf06070 */
[----:B------:R-:W-:-:S12]  /*0100*/  @P1 EXIT ;  /* 0x000000000000194d */ /* 0x000fd80003800000 */
[----:B------:R-:W1:Y:S01]  /*0110*/  S2R R13, SR_TID.X ;  /* 0x00000000000d7919 */ /* 0x000e620000002100 */
[----:B------:R-:W-:Y:S01]  /*0120*/  @P0 VIADD R0, R0, -UR6 ;  /* 0x8000000600000c36 */ /* 0x000fe20008000000 */
[----:B------:R-:W2:Y:S01]  /*0130*/  S2UR UR7, SR_CTAID.X ;  /* 0x00000000000779c3 */ /* 0x000ea20000002500 */
[----:B------:R-:W-:Y:S01]  /*0140*/  ISETP.NE.U32.AND P2, PT, RZ, UR6, PT ;  /* 0x00000006ff007c0c */ /* 0x000fe2000bf45070 */
[----:B------:R-:W-:Y:S01]  /*0150*/  @P0 VIADD R12, R12, 0x1 ;  /* 0x000000010c0c0836 */ /* 0x000fe20000000000 */
[----:B------:R-:W-:Y:S01]  /*0160*/  UMOV UR4, 0x400 ;  /* 0x0000040000047882 */ /* 0x000fe20000000000 */
[----:B------:R-:W-:Y:S01]  /*0170*/  ISETP.GE.U32.AND P1, PT, R0, UR6, PT ;  /* 0x0000000600007c0c */ /* 0x000fe2000bf26070 */
[----:B------:R-:W-:Y:S01]  /*0180*/  IMAD.MOV.U32 R15, RZ, RZ, RZ ;  /* 0x000000ffff0f7224 */ /* 0x000fe200078e00ff */
[----:B------:R-:W3:Y:S02]  /*0190*/  LDCU.64 UR8, c[0x0][0x358] ;  /* 0x00006b00ff0877ac */ /* 0x000ee40008000a00 */
[----:B------:R-:W4:Y:S01]  /*01a0*/  S2UR UR5, SR_CgaCtaId ;  /* 0x00000000000579c3 */ /* 0x000f220000008800 */
[----:B------:R-:W5:Y:S07]  /*01b0*/  LDCU.64 UR10, c[0x0][0x380] ;  /* 0x00007000ff0a77ac */ /* 0x000f6e0008000a00 */
[----:B------:R-:W3:Y:S01]  /*01c0*/  LDC R16, c[0x0][0x360] ;  /* 0x0000d800ff107b82 */ /* 0x000ee20000000800 */
[----:B------:R-:W-:-:S02]  /*01d0*/  @P1 IADD3 R12, PT, PT, R12, 0x1, RZ ;  /* 0x000000010c0c1810 */ /* 0x000fc40007ffe0ff */
[----:B------:R-:W-:-:S05]  /*01e0*/  @!P2 LOP3.LUT R12, RZ, UR6, RZ, 0x33, !PT ;  /* 0x00000006ff0cac12 */ /* 0x000fca000f8e33ff */
[----:B------:R-:W3:Y:S01]  /*01f0*/  LDC.64 R2, c[0x0][0x388] ;  /* 0x0000e200ff027b82 */ /* 0x000ee20000000a00 */
[----:B--2---:R-:W-:Y:S02]  /*0200*/  IMAD R0, R12, UR7, RZ ;  /* 0x000000070c007c24 */ /* 0x004fe4000f8e02ff */
[----:B-1----:R-:W-:Y:S01]  /*0210*/  IMAD.SHL.U32 R5, R13, 0x4, RZ ;  /* 0x000000040d057824 */ /* 0x002fe200078e00ff */
[----:B----4-:R-:W-:-:S04]  /*0220*/  ULEA UR4, UR5, UR4, 0x18 ;  /* 0x0000000405047291 */ /* 0x010fc8000f8ec0ff */
[CC--:B------:R-:W-:Y:S02]  /*0230*/  IADD3 R18, P0, PT, R0.reuse, R5.reuse, RZ ;  /* 0x0000000500127210 */ /* 0x0c0fe40007f1e0ff */
[C---:B------:R-:W-:Y:S02]  /*0240*/  IADD3 R14, PT, PT, R0.reuse, R5, RZ ;  /* 0x00000005000e7210 */ /* 0x040fe40007ffe0ff */
[----:B------:R-:W-:Y:S02]  /*0250*/  LEA R13, R13, UR4, 0x4 ;  /* 0x000000040d0d7c11 */ /* 0x000fe4000f8e20ff */
[----:B-----5:R-:W-:-:S07]  /*0260*/  LEA.HI.X.SX32 R20, R0, RZ, 0x1, P0 ;  /* 0x000000ff00147211 */ /* 0x020fce00000f0eff */
.L_x_0:
[----:B------:R-:W-:Y:S01]  /*0270*/  IADD3 R0, P0, PT, R15, R18, RZ ;  /* 0x000000120f007210 */ /* 0x000fe20007f1e0ff */
[----:B-1----:R-:W-:-:S03]  /*0280*/  IMAD.IADD R9, R14, 0x1, R15 ;  /* 0x000000010e097824 */ /* 0x002fc600078e020f */
[----:B------:R-:W-:Y:S01]  /*0290*/  LEA.HI.X.SX32 R5, R15, R20, 0x1, P0 ;  /* 0x000000140f057211 */ /* 0x000fe200000f0eff */
[----:B---3--:R-:W-:Y:S01]  /*02a0*/  IMAD.WIDE.U32 R8, R9, 0x4, R2 ;  /* 0x0000000409087825 */ /* 0x008fe200078e0002 */
[----:B------:R-:W-:Y:S02]  /*02b0*/  LEA R10, P0, R0, UR10, 0x2 ;  /* 0x0000000a000a7c11 */ /* 0x000fe4000f8010ff */
[----:B------:R-:W-:Y:S02]  /*02c0*/  LEA R15, R16, R15, 0x2 ;  /* 0x0000000f100f7211 */ /* 0x000fe400078e10ff */
[----:B------:R-:W-:Y:S02]  /*02d0*/  LEA.HI.X R11, R0, UR11, R5, 0x2, P0 ;  /* 0x0000000b000b7c11 */ /* 0x000fe400080f1405 */
[----:B------:R-:W-:-:S03]  /*02e0*/  ISETP.GE.U32.AND P0, PT, R15, R12, PT ;  /* 0x0000000c0f00720c */ /* 0x000fc60003f06070 */
[----:B------:R-:W-:Y:S01]  /*02f0*/  @!PT LDS RZ, [RZ] ;  /* 0x00000000fffff984 */ /* 0x000fe20000000800 */
[----:B------:R-:W-:Y:S01]  /*0300*/  @!PT LDS RZ, [RZ] ;  /* 0x00000000fffff984 */ /* 0x000fe20000000800 */
[----:B------:R-:W-:Y:S01]  /*0310*/  @!PT LDS RZ, [RZ] ;  /* 0x00000000fffff984 */ /* 0x000fe20000000800 */
[----:B------:R1:W-:Y:S04]  /*0320*/  LDGSTS.E.LTC128B.128 [R13], desc[UR8][R10.64] ;  /* 0x000000000a0d7fae */ /* 0x0003e8000b9a1a08 */
[----:B------:R-:W0:Y:S01]  /*0330*/  LDGDEPBAR ;  /* 0x00000000000079af */ /* 0x000e220000000000 */
[----:B------:R-:W-:-:S04]  /*0340*/  DEPBAR.LE SB0, 0x0 ;  /* 0x000080000000791a */ /* 0x000fc80000000000 */
[----:B------:R-:W-:Y:S06]  /*0350*/  BAR.SYNC.DEFER_BLOCKING 0x0 ;  /* 0x0000000000007b1d */ /* 0x000fec0000010000 */
[----:B------:R-:W2:Y:S04]  /*0360*/  LDS.128 R4, [R13] ;  /* 0x000000000d047984 */ /* 0x000ea80000000c00 */
[----:B--2---:R1:W-:Y:S01]  /*0370*/  STG.E.128 desc[UR8][R8.64], R4 ;  /* 0x0000000408007986 */ /* 0x0043e2000c101d08 */
[----:B------:R-:W-:Y:S05]  /*0380*/  @!P0 BRA `(.L_x_0) ;  /* 0xfffffffc00b88947 */ /* 0x000fea000383ffff */
[----:B------:R-:W-:Y:S05]  /*0390*/  EXIT ;  /* 0x000000000000794d */ /* 0x000fea0003800000 */
.L_x_1:
[----:B------:R-:W-:-:S00]  /*03a0*/  BRA `(.L_x_1) ;  /* 0xfffffffc00fc7947 */ /* 0x000fc0000383ffff */
[----:B------:R-:W-:-:S00]  /*03b0*/  NOP ;  /* 0x0000000000007918 */ /* 0x000fc00000000000 */
        /* <DEDUP_REMOVED lines=12> */
.L_x_2:


//--------------------- .nv.shared._Z16cp_async_examplePfS_i --------------------------
	.section	.nv.shared._Z16cp_async_examplePfS_i,"aw",@nobits
	.sectionflags	@""
	.align	4
.nv.shared._Z16cp_async_examplePfS_i:
	.zero		1536


//--------------------- .nv.shared.reserved.0     --------------------------
	.section	.nv.shared.reserved.0,"aw",@nobits
	.weak		__nv_reservedSMEM_offset_0_alias
	.size		__nv_reservedSMEM_offset_0_alias, 0, 64
	.other		__nv_reservedSMEM_offset_0_alias,@"STO_CUDA_RESERVED_SHARED STV_DEFAULT"
__nv_reservedSMEM_offset_0_alias:
	.zero		0
	.zero		64


//--------------------- .nv.constant0._Z16cp_async_examplePfS_i --------------------------
	.section	.nv.constant0._Z16cp_async_examplePfS_i,"a",@progbits
	.sectionflags	@""
	.align	4
.nv.constant0._Z16cp_async_examplePfS_i:
	.zero		916


//--------------------- SYMBOLS --------------------------

	.type		.nv.reservedSmem.offset0,@object
	.size		.nv.reservedSmem.offset0,0x4
	.type		.nv.reservedSmem.cap,@object
	.size		.nv.reservedSmem.cap,0x4
